//
// Generated by NVIDIA NVVM Compiler
//
// Compiler Build ID: CL-36424714
// Cuda compilation tools, release 13.0, V13.0.88
// Based on NVVM 20.0.0
//

.version 9.0
.target sm_100
.address_size 64

	// .globl	_Z5conv2PdS_jjS_jj

.visible .entry _Z5conv2PdS_jjS_jj(
	.param .u64 .ptr .align 1 _Z5conv2PdS_jjS_jj_param_0,
	.param .u64 .ptr .align 1 _Z5conv2PdS_jjS_jj_param_1,
	.param .u32 _Z5conv2PdS_jjS_jj_param_2,
	.param .u32 _Z5conv2PdS_jjS_jj_param_3,
	.param .u64 .ptr .align 1 _Z5conv2PdS_jjS_jj_param_4,
	.param .u32 _Z5conv2PdS_jjS_jj_param_5,
	.param .u32 _Z5conv2PdS_jjS_jj_param_6
)
{
	.reg .pred 	%p<53>;
	.reg .b32 	%r<70>;
	.reg .b64 	%rd<18>;
	.reg .b64 	%fd<59>;

	ld.param.u64 	%rd8, [_Z5conv2PdS_jjS_jj_param_1];
	ld.param.u32 	%r16, [_Z5conv2PdS_jjS_jj_param_2];
	ld.param.u32 	%r17, [_Z5conv2PdS_jjS_jj_param_3];
	ld.param.u64 	%rd9, [_Z5conv2PdS_jjS_jj_param_4];
	ld.param.u32 	%r18, [_Z5conv2PdS_jjS_jj_param_5];
	ld.param.u32 	%r19, [_Z5conv2PdS_jjS_jj_param_6];
	cvta.to.global.u64 	%rd1, %rd9;
	cvta.to.global.u64 	%rd2, %rd8;
	mov.u32 	%r20, %ctaid.x;
	mov.u32 	%r21, %ntid.x;
	mov.u32 	%r22, %tid.x;
	mad.lo.s32 	%r1, %r20, %r21, %r22;
	mov.u32 	%r2, %ctaid.y;
	mov.u32 	%r23, %nctaid.x;
	mad.lo.s32 	%r24, %r2, %r23, %r20;
	mad.lo.s32 	%r3, %r24, %r21, %r22;
	mul.lo.s32 	%r25, %r17, %r16;
	setp.ge.u32 	%p1, %r3, %r25;
	mov.f64 	%fd57, 0d0000000000000000;
	@%p1 bra 	$L__BB0_40;
	setp.eq.s32 	%p2, %r18, 0;
	@%p2 bra 	$L__BB0_39;
	setp.eq.s32 	%p3, %r19, 0;
	@%p3 bra 	$L__BB0_39;
	and.b32  	%r4, %r19, 3;
	and.b32  	%r5, %r19, -4;
	mov.b32 	%r67, 0;
	mov.f64 	%fd57, 0d0000000000000000;
	shr.u32 	%r28, %r18, 1;
	shr.u32 	%r30, %r19, 1;
	sub.s32 	%r31, %r3, %r30;
$L__BB0_4:
	setp.lt.u32 	%p4, %r19, 4;
	mul.lo.s32 	%r7, %r67, %r19;
	sub.s32 	%r29, %r67, %r28;
	mad.lo.s32 	%r8, %r29, %r17, %r31;
	shr.u32 	%r9, %r67, 1;
	add.s32 	%r10, %r9, %r1;
	add.s32 	%r11, %r9, %r2;
	mov.b32 	%r69, 0;
	@%p4 bra 	$L__BB0_23;
	mov.b32 	%r68, 0;
$L__BB0_6:
	setp.lt.s32 	%p5, %r1, %r9;
	add.s32 	%r33, %r68, %r7;
	add.s32 	%r34, %r8, %r68;
	mul.wide.s32 	%rd10, %r34, 8;
	add.s64 	%rd3, %rd2, %rd10;
	mul.wide.s32 	%rd11, %r33, 8;
	add.s64 	%rd4, %rd1, %rd11;
	@%p5 bra 	$L__BB0_8;
	setp.lt.u32 	%p6, %r11, %r17;
	setp.lt.u32 	%p7, %r10, %r16;
	shr.u32 	%r36, %r68, 1;
	setp.ge.u32 	%p8, %r2, %r36;
	and.pred  	%p9, %p7, %p6;
	and.pred  	%p10, %p9, %p8;
	@%p10 bra 	$L__BB0_9;
$L__BB0_8:
	add.f64 	%fd49, %fd57, 0d0000000000000000;
	bra.uni 	$L__BB0_10;
$L__BB0_9:
	ld.global.f64 	%fd31, [%rd3];
	ld.global.f64 	%fd32, [%rd4];
	fma.rn.f64 	%fd49, %fd31, %fd32, %fd57;
$L__BB0_10:
	@%p5 bra 	$L__BB0_13;
	setp.ge.u32 	%p12, %r11, %r17;
	setp.ge.u32 	%p13, %r10, %r16;
	shr.u32 	%r40, %r68, 1;
	setp.lt.u32 	%p14, %r2, %r40;
	or.pred  	%p15, %p13, %p12;
	or.pred  	%p16, %p15, %p14;
	@%p16 bra 	$L__BB0_13;
	ld.global.f64 	%fd33, [%rd3+8];
	ld.global.f64 	%fd34, [%rd4+8];
	fma.rn.f64 	%fd50, %fd33, %fd34, %fd49;
	bra.uni 	$L__BB0_14;
$L__BB0_13:
	add.f64 	%fd50, %fd49, 0d0000000000000000;
$L__BB0_14:
	@%p5 bra 	$L__BB0_17;
	setp.ge.u32 	%p18, %r11, %r17;
	setp.ge.u32 	%p19, %r10, %r16;
	add.s32 	%r44, %r68, 2;
	shr.u32 	%r45, %r44, 1;
	setp.lt.u32 	%p20, %r2, %r45;
	or.pred  	%p21, %p19, %p18;
	or.pred  	%p22, %p21, %p20;
	@%p22 bra 	$L__BB0_17;
	ld.global.f64 	%fd35, [%rd3+16];
	ld.global.f64 	%fd36, [%rd4+16];
	fma.rn.f64 	%fd51, %fd35, %fd36, %fd50;
	bra.uni 	$L__BB0_18;
$L__BB0_17:
	add.f64 	%fd51, %fd50, 0d0000000000000000;
$L__BB0_18:
	@%p5 bra 	$L__BB0_21;
	setp.ge.u32 	%p24, %r11, %r17;
	setp.ge.u32 	%p25, %r10, %r16;
	add.s32 	%r49, %r68, 2;
	shr.u32 	%r50, %r49, 1;
	setp.lt.u32 	%p26, %r2, %r50;
	or.pred  	%p27, %p25, %p24;
	or.pred  	%p28, %p27, %p26;
	@%p28 bra 	$L__BB0_21;
	ld.global.f64 	%fd37, [%rd3+24];
	ld.global.f64 	%fd38, [%rd4+24];
	fma.rn.f64 	%fd57, %fd37, %fd38, %fd51;
	bra.uni 	$L__BB0_22;
$L__BB0_21:
	add.f64 	%fd57, %fd51, 0d0000000000000000;
$L__BB0_22:
	add.s32 	%r68, %r68, 4;
	setp.ne.s32 	%p29, %r68, %r5;
	mov.u32 	%r69, %r5;
	@%p29 bra 	$L__BB0_6;
$L__BB0_23:
	setp.eq.s32 	%p30, %r4, 0;
	@%p30 bra 	$L__BB0_38;
	setp.lt.s32 	%p31, %r1, %r9;
	add.s32 	%r53, %r69, %r7;
	add.s32 	%r54, %r8, %r69;
	mul.wide.s32 	%rd12, %r54, 8;
	add.s64 	%rd5, %rd2, %rd12;
	mul.wide.s32 	%rd13, %r53, 8;
	add.s64 	%rd6, %rd1, %rd13;
	@%p31 bra 	$L__BB0_27;
	setp.ge.u32 	%p32, %r11, %r17;
	setp.ge.u32 	%p33, %r10, %r16;
	shr.u32 	%r56, %r69, 1;
	setp.lt.u32 	%p34, %r2, %r56;
	or.pred  	%p35, %p33, %p32;
	or.pred  	%p36, %p35, %p34;
	@%p36 bra 	$L__BB0_27;
	ld.global.f64 	%fd39, [%rd5];
	ld.global.f64 	%fd40, [%rd6];
	fma.rn.f64 	%fd57, %fd39, %fd40, %fd57;
	bra.uni 	$L__BB0_28;
$L__BB0_27:
	add.f64 	%fd57, %fd57, 0d0000000000000000;
$L__BB0_28:
	setp.eq.s32 	%p37, %r4, 1;
	@%p37 bra 	$L__BB0_38;
	@%p31 bra 	$L__BB0_32;
	setp.ge.u32 	%p39, %r11, %r17;
	setp.ge.u32 	%p40, %r10, %r16;
	add.s32 	%r59, %r69, 1;
	shr.u32 	%r60, %r59, 1;
	setp.lt.u32 	%p41, %r2, %r60;
	or.pred  	%p42, %p40, %p39;
	or.pred  	%p43, %p42, %p41;
	@%p43 bra 	$L__BB0_32;
	ld.global.f64 	%fd41, [%rd5+8];
	ld.global.f64 	%fd42, [%rd6+8];
	fma.rn.f64 	%fd57, %fd41, %fd42, %fd57;
	bra.uni 	$L__BB0_33;
$L__BB0_32:
	add.f64 	%fd57, %fd57, 0d0000000000000000;
$L__BB0_33:
	setp.eq.s32 	%p44, %r4, 2;
	@%p44 bra 	$L__BB0_38;
	@%p31 bra 	$L__BB0_37;
	setp.ge.u32 	%p46, %r11, %r17;
	setp.ge.u32 	%p47, %r10, %r16;
	add.s32 	%r64, %r69, 2;
	shr.u32 	%r65, %r64, 1;
	setp.lt.u32 	%p48, %r2, %r65;
	or.pred  	%p49, %p47, %p46;
	or.pred  	%p50, %p49, %p48;
	@%p50 bra 	$L__BB0_37;
	ld.global.f64 	%fd43, [%rd5+16];
	ld.global.f64 	%fd44, [%rd6+16];
	fma.rn.f64 	%fd57, %fd43, %fd44, %fd57;
	bra.uni 	$L__BB0_38;
$L__BB0_37:
	add.f64 	%fd57, %fd57, 0d0000000000000000;
$L__BB0_38:
	add.s32 	%r67, %r67, 1;
	setp.ne.s32 	%p51, %r67, %r18;
	@%p51 bra 	$L__BB0_4;
$L__BB0_39:
	ld.param.u64 	%rd17, [_Z5conv2PdS_jjS_jj_param_0];
	setp.lt.f64 	%p52, %fd57, 0d0000000000000000;
	selp.f64 	%fd45, 0d0000000000000000, %fd57, %p52;
	cvta.to.global.u64 	%rd14, %rd17;
	mul.wide.u32 	%rd15, %r3, 8;
	add.s64 	%rd16, %rd14, %rd15;
	st.global.f64 	[%rd16], %fd45;
$L__BB0_40:
	ret;

}


// ===== COMPILED SASS (sm_100) =====

	.target	sm_100

	.elftype	@"ET_EXEC"


//--------------------- .note.nv.tkinfo           --------------------------
	.section	.note.nv.tkinfo,"",@"SHT_NOTE"
	.sectionflags	@"SHF_NOTE_NV_TKINFO"
	.tkinfo
        /*0018*/ 	.word	0x00000002
        /*0030*/ 	.string	""
        /*0030*/ 	.string	"ptxas"
        /*0030*/ 	.string	"Cuda compilation tools, release 13.0, V13.0.88"
        /*0030*/ 	.string	"Build cuda_13.0.r13.0/compiler.36424714_0"
        /*0030*/ 	.string	"-arch sm_100 -m 64 "



//--------------------- .note.nv.cuinfo           --------------------------
	.section	.note.nv.cuinfo,"",@"SHT_NOTE"
	.sectionflags	@"SHF_NOTE_NV_CUINFO"
        /*0018*/ 	.short	0x0002
        /*001a*/ 	.short	0x0064
        /*001c*/ 	.short	0x0082
	.zero		2


//--------------------- .nv.info                  --------------------------
	.section	.nv.info,"",@"SHT_CUDA_INFO"
	.align	4


	//----- nvinfo : EIATTR_REGCOUNT
	.align		4
        /*0000*/ 	.byte	0x04, 0x2f
        /*0002*/ 	.short	(.L_1 - .L_0)
	.align		4
.L_0:
        /*0004*/ 	.word	index@(_Z5conv2PdS_jjS_jj)
        /*0008*/ 	.word	0x0000001a


	//----- nvinfo : EIATTR_FRAME_SIZE
	.align		4
.L_1:
        /*000c*/ 	.byte	0x04, 0x11
        /*000e*/ 	.short	(.L_3 - .L_2)
	.align		4
.L_2:
        /*0010*/ 	.word	index@(_Z5conv2PdS_jjS_jj)
        /*0014*/ 	.word	0x00000000


	//----- nvinfo : EIATTR_MIN_STACK_SIZE
	.align		4
.L_3:
        /*0018*/ 	.byte	0x04, 0x12
        /*001a*/ 	.short	(.L_5 - .L_4)
	.align		4
.L_4:
        /*001c*/ 	.word	index@(_Z5conv2PdS_jjS_jj)
        /*0020*/ 	.word	0x00000000
.L_5:


//--------------------- .nv.compat                --------------------------
	.section	.nv.compat,"",@"SHT_CUDA_COMPAT_INFO"
	.align	4
        /*0000*/ 	.byte	0x02, 0x09, 0x00, 0x00, 0x02, 0x02, 0x01, 0x00, 0x02, 0x05, 0x05, 0x00, 0x03, 0x07, 0x01, 0x01
        /*0010*/ 	.byte	0x02, 0x03, 0x00, 0x00, 0x02, 0x06, 0x01, 0x00, 0x04, 0x0b, 0x08, 0x00, 0x01, 0x00, 0x00, 0x00
        /*0020*/ 	.byte	0x00, 0x00, 0x00, 0x00


//--------------------- .nv.info._Z5conv2PdS_jjS_jj --------------------------
	.section	.nv.info._Z5conv2PdS_jjS_jj,"",@"SHT_CUDA_INFO"
	.sectionflags	@""
	.align	4


	//----- nvinfo : EIATTR_CUDA_API_VERSION
	.align		4
        /*0000*/ 	.byte	0x04, 0x37
        /*0002*/ 	.short	(.L_7 - .L_6)
.L_6:
        /*0004*/ 	.word	0x00000082


	//----- nvinfo : EIATTR_KPARAM_INFO
	.align		4
.L_7:
        /*0008*/ 	.byte	0x04, 0x17
        /*000a*/ 	.short	(.L_9 - .L_8)
.L_8:
        /*000c*/ 	.word	0x00000000
        /*0010*/ 	.short	0x0006
        /*0012*/ 	.short	0x0024
        /*0014*/ 	.byte	0x00, 0xf0, 0x11, 0x00


	//----- nvinfo : EIATTR_KPARAM_INFO
	.align		4
.L_9:
        /*0018*/ 	.byte	0x04, 0x17
        /*001a*/ 	.short	(.L_11 - .L_10)
.L_10:
        /*001c*/ 	.word	0x00000000
        /*0020*/ 	.short	0x0005
        /*0022*/ 	.short	0x0020
        /*0024*/ 	.byte	0x00, 0xf0, 0x11, 0x00


	//----- nvinfo : EIATTR_KPARAM_INFO
	.align		4
.L_11:
        /*0028*/ 	.byte	0x04, 0x17
        /*002a*/ 	.short	(.L_13 - .L_12)
.L_12:
        /*002c*/ 	.word	0x00000000
        /*0030*/ 	.short	0x0004
        /*0032*/ 	.short	0x0018
        /*0034*/ 	.byte	0x00, 0xf5, 0x21, 0x00


	//----- nvinfo : EIATTR_KPARAM_INFO
	.align		4
.L_13:
        /*0038*/ 	.byte	0x04, 0x17
        /*003a*/ 	.short	(.L_15 - .L_14)
.L_14:
        /*003c*/ 	.word	0x00000000
        /*0040*/ 	.short	0x0003
        /*0042*/ 	.short	0x0014
        /*0044*/ 	.byte	0x00, 0xf0, 0x11, 0x00


	//----- nvinfo : EIATTR_KPARAM_INFO
	.align		4
.L_15:
        /*0048*/ 	.byte	0x04, 0x17
        /*004a*/ 	.short	(.L_17 - .L_16)
.L_16:
        /*004c*/ 	.word	0x00000000
        /*0050*/ 	.short	0x0002
        /*0052*/ 	.short	0x0010
        /*0054*/ 	.byte	0x00, 0xf0, 0x11, 0x00


	//----- nvinfo : EIATTR_KPARAM_INFO
	.align		4
.L_17:
        /*0058*/ 	.byte	0x04, 0x17
        /*005a*/ 	.short	(.L_19 - .L_18)
.L_18:
        /*005c*/ 	.word	0x00000000
        /*0060*/ 	.short	0x0001
        /*0062*/ 	.short	0x0008
        /*0064*/ 	.byte	0x00, 0xf5, 0x21, 0x00


	//----- nvinfo : EIATTR_KPARAM_INFO
	.align		4
.L_19:
        /*0068*/ 	.byte	0x04, 0x17
        /*006a*/ 	.short	(.L_21 - .L_20)
.L_20:
        /*006c*/ 	.word	0x00000000
        /*0070*/ 	.short	0x0000
        /*0072*/ 	.short	0x0000
        /*0074*/ 	.byte	0x00, 0xf5, 0x21, 0x00


	//----- nvinfo : EIATTR_SPARSE_MMA_MASK
	.align		4
.L_21:
        /*0078*/ 	.byte	0x03, 0x50
        /*007a*/ 	.short	0x0000


	//----- nvinfo : EIATTR_MAXREG_COUNT
	.align		4
        /*007c*/ 	.byte	0x03, 0x1b
        /*007e*/ 	.short	0x00ff


	//----- nvinfo : EIATTR_MERCURY_ISA_VERSION
	.align		4
        /*0080*/ 	.byte	0x03, 0x5f
        /*0082*/ 	.short	0x0101


	//----- nvinfo : EIATTR_VRC_CTA_INIT_COUNT
	.align		4
        /*0084*/ 	.byte	0x02, 0x4a
	.zero		1
	.zero		1


	//----- nvinfo : EIATTR_EXIT_INSTR_OFFSETS
	.align		4
        /*0088*/ 	.byte	0x04, 0x1c
        /*008a*/ 	.short	(.L_23 - .L_22)


	//   ....[0]....
.L_22:
        /*008c*/ 	.word	0x000000c0


	//   ....[1]....
        /*0090*/ 	.word	0x00000ac0


	//----- nvinfo : EIATTR_CRS_STACK_SIZE
	.align		4
.L_23:
        /*0094*/ 	.byte	0x04, 0x1e
        /*0096*/ 	.short	(.L_25 - .L_24)
.L_24:
        /*0098*/ 	.word	0x00000000


	//----- nvinfo : EIATTR_CBANK_PARAM_SIZE
	.align		4
.L_25:
        /*009c*/ 	.byte	0x03, 0x19
        /*009e*/ 	.short	0x0028


	//----- nvinfo : EIATTR_PARAM_CBANK
	.align		4
        /*00a0*/ 	.byte	0x04, 0x0a
        /*00a2*/ 	.short	(.L_27 - .L_26)
	.align		4
.L_26:
        /*00a4*/ 	.word	index@(.nv.constant0._Z5conv2PdS_jjS_jj)
        /*00a8*/ 	.short	0x0380
        /*00aa*/ 	.short	0x0028


	//----- nvinfo : EIATTR_SW_WAR
	.align		4
.L_27:
        /*00ac*/ 	.byte	0x04, 0x36
        /*00ae*/ 	.short	(.L_29 - .L_28)
.L_28:
        /*00b0*/ 	.word	0x00000008
.L_29:


//--------------------- .nv.callgraph             --------------------------
	.section	.nv.callgraph,"",@"SHT_CUDA_CALLGRAPH"
	.align	4
	.sectionentsize	8
	.align		4
        /*0000*/ 	.word	0x00000000
	.align		4
        /*0004*/ 	.word	0xffffffff
	.align		4
        /*0008*/ 	.word	0x00000000
	.align		4
        /*000c*/ 	.word	0xfffffffe
	.align		4
        /*0010*/ 	.word	0x00000000
	.align		4
        /*0014*/ 	.word	0xfffffffd
	.align		4
        /*0018*/ 	.word	0x00000000
	.align		4
        /*001c*/ 	.word	0xfffffffc


//--------------------- .text._Z5conv2PdS_jjS_jj  --------------------------
	.section	.text._Z5conv2PdS_jjS_jj,"ax",@progbits
	.align	128
        .global         _Z5conv2PdS_jjS_jj
        .type           _Z5conv2PdS_jjS_jj,@function
        .size           _Z5conv2PdS_jjS_jj,(.L_x_27 - _Z5conv2PdS_jjS_jj)
        .other          _Z5conv2PdS_jjS_jj,@"STO_CUDA_ENTRY STV_DEFAULT"
_Z5conv2PdS_jjS_jj:
.text._Z5conv2PdS_jjS_jj:
[----:B------:R-:W-:Y:S01]  /*0000*/  LDC R1, c[0x0][0x37c] ;  /* 0x0000df00ff017b82 */ /* 0x000fe20000000800 */
[----:B------:R-:W0:Y:S07]  /*0010*/  S2R R3, SR_TID.X ;  /* 0x0000000000037919 */ /* 0x000e2e0000002100 */
[----:B------:R-:W-:Y:S01]  /*0020*/  S2UR UR8, SR_CTAID.X ;  /* 0x00000000000879c3 */ /* 0x000fe20000002500 */
[----:B------:R-:W1:Y:S07]  /*0030*/  LDCU.64 UR6, c[0x0][0x390] ;  /* 0x00007200ff0677ac */ /* 0x000e6e0008000a00 */
[----:B------:R-:W2:Y:S08]  /*0040*/  S2UR UR10, SR_CTAID.Y ;  /* 0x00000000000a79c3 */ /* 0x000eb00000002600 */
[----:B------:R-:W0:Y:S01]  /*0050*/  LDC R4, c[0x0][0x360] ;  /* 0x0000d800ff047b82 */ /* 0x000e220000000800 */
[----:B------:R-:W2:Y:S01]  /*0060*/  LDCU UR4, c[0x0][0x370] ;  /* 0x00006e00ff0477ac */ /* 0x000ea20008000800 */
[----:B-1----:R-:W-:-:S02]  /*0070*/  UIMAD UR5, UR7, UR6, URZ ;  /* 0x00000006070572a4 */ /* 0x002fc4000f8e02ff */
[----:B--2---:R-:W-:-:S06]  /*0080*/  UIMAD UR4, UR10, UR4, UR8 ;  /* 0x000000040a0472a4 */ /* 0x004fcc000f8e0208 */
[C-C-:B0-----:R-:W-:Y:S02]  /*0090*/  IMAD R5, R4.reuse, UR4, R3.reuse ;  /* 0x0000000404057c24 */ /* 0x141fe4000f8e0203 */
[----:B------:R-:W-:-:S03]  /*00a0*/  IMAD R4, R4, UR8, R3 ;  /* 0x0000000804047c24 */ /* 0x000fc6000f8e0203 */
[----:B------:R-:W-:-:S13]  /*00b0*/  ISETP.GE.U32.AND P0, PT, R5, UR5, PT ;  /* 0x0000000505007c0c */ /* 0x000fda000bf06070 */
[----:B------:R-:W-:Y:S05]  /*00c0*/  @P0 EXIT ;  /* 0x000000000000094d */ /* 0x000fea0003800000 */
[----:B------:R-:W0:Y:S01]  /*00d0*/  LDCU.64 UR6, c[0x0][0x3a0] ;  /* 0x00007400ff0677ac */ /* 0x000e220008000a00 */
[----:B------:R-:W-:Y:S01]  /*00e0*/  CS2R R22, SRZ ;  /* 0x0000000000167805 */ /* 0x000fe2000001ff00 */
[----:B------:R-:W1:Y:S01]  /*00f0*/  LDCU.64 UR12, c[0x0][0x358] ;  /* 0x00006b00ff0c77ac */ /* 0x000e620008000a00 */
[----:B0-----:R-:W-:-:S04]  /*0100*/  UISETP.NE.AND UP0, UPT, UR7, URZ, UPT ;  /* 0x000000ff0700728c */ /* 0x001fc8000bf05270 */
[----:B------:R-:W-:-:S09]  /*0110*/  UISETP.EQ.OR UP0, UPT, UR6, URZ, !UP0 ;  /* 0x000000ff0600728c */ /* 0x000fd2000c702670 */
[----:B-1----:R-:W-:Y:S05]  /*0120*/  BRA.U UP0, `(.L_x_0) ;  /* 0x00000009004c7547 */ /* 0x002fea000b800000 */
[----:B------:R-:W-:Y:S01]  /*0130*/  USHF.R.U32.HI UR4, URZ, 0x1, UR7 ;  /* 0x00000001ff047899 */ /* 0x000fe20008011607 */
[----:B------:R-:W-:Y:S01]  /*0140*/  CS2R R22, SRZ ;  /* 0x0000000000167805 */ /* 0x000fe2000001ff00 */
[----:B------:R-:W-:Y:S02]  /*0150*/  ULOP3.LUT UR8, UR7, 0x3, URZ, 0xc0, !UPT ;  /* 0x0000000307087892 */ /* 0x000fe4000f8ec0ff */
[----:B------:R-:W-:Y:S02]  /*0160*/  ULOP3.LUT UR9, UR7, 0xfffffffc, URZ, 0xc0, !UPT ;  /* 0xfffffffc07097892 */ /* 0x000fe4000f8ec0ff */
[----:B------:R-:W-:Y:S01]  /*0170*/  VIADD R2, R5, -UR4 ;  /* 0x8000000405027c36 */ /* 0x000fe20008000000 */
[----:B------:R-:W-:Y:S01]  /*0180*/  USHF.R.U32.HI UR5, URZ, 0x1, UR6 ;  /* 0x00000001ff057899 */ /* 0x000fe20008011606 */
[----:B------:R-:W-:-:S11]  /*0190*/  UMOV UR4, URZ ;  /* 0x000000ff00047c82 */ /* 0x000fd60008000000 */
.L_x_25:
[----:B------:R-:W0:Y:S01]  /*01a0*/  LDCU.64 UR16, c[0x0][0x3a0] ;  /* 0x00007400ff1077ac */ /* 0x000e220008000a00 */
[----:B------:R-:W1:Y:S01]  /*01b0*/  LDC R7, c[0x0][0x394] ;  /* 0x0000e500ff077b82 */ /* 0x000e620000000800 */
[----:B------:R-:W-:Y:S01]  /*01c0*/  IMAD.MOV.U32 R11, RZ, RZ, RZ ;  /* 0x000000ffff0b7224 */ /* 0x000fe200078e00ff */
[----:B------:R-:W-:Y:S02]  /*01d0*/  UIADD3 UR7, UPT, UPT, -UR5, UR4, URZ ;  /* 0x0000000405077290 */ /* 0x000fe4000fffe1ff */
[----:B------:R-:W-:Y:S01]  /*01e0*/  UMOV UR6, UR4 ;  /* 0x0000000400067c82 */ /* 0x000fe20008000000 */
[----:B------:R-:W-:Y:S02]  /*01f0*/  USHF.R.U32.HI UR11, URZ, 0x1, UR4 ;  /* 0x00000001ff0b7899 */ /* 0x000fe40008011604 */
[----:B------:R-:W-:Y:S02]  /*0200*/  UIADD3 UR4, UPT, UPT, UR4, 0x1, URZ ;  /* 0x0000000104047890 */ /* 0x000fe4000fffe0ff */
[----:B------:R-:W-:-:S02]  /*0210*/  UIADD3 UR14, UPT, UPT, UR11, UR10, URZ ;  /* 0x0000000a0b0e7290 */ /* 0x000fc4000fffe0ff */
[----:B------:R-:W-:Y:S02]  /*0220*/  VIADD R3, R4, UR11 ;  /* 0x0000000b04037c36 */ /* 0x000fe40008000000 */
[----:B0-----:R-:W-:Y:S01]  /*0230*/  IMAD.U32 R6, RZ, RZ, UR17 ;  /* 0x00000011ff067e24 */ /* 0x001fe2000f8e00ff */
[----:B------:R-:W-:-:S04]  /*0240*/  UISETP.NE.AND UP0, UPT, UR4, UR16, UPT ;  /* 0x000000100400728c */ /* 0x000fc8000bf05270 */
[----:B------:R-:W-:Y:S01]  /*0250*/  ISETP.GE.U32.AND P0, PT, R6, 0x4, PT ;  /* 0x000000040600780c */ /* 0x000fe20003f06070 */
[----:B-1----:R-:W-:-:S12]  /*0260*/  IMAD R0, R7, UR7, R2 ;  /* 0x0000000707007c24 */ /* 0x002fd8000f8e0202 */
[----:B---3--:R-:W-:Y:S05]  /*0270*/  @!P0 BRA `(.L_x_1) ;  /* 0x0000000400108947 */ /* 0x008fea0003800000 */
[----:B------:R-:W0:Y:S01]  /*0280*/  LDC R6, c[0x0][0x3a4] ;  /* 0x0000e900ff067b82 */ /* 0x000e220000000800 */
[----:B------:R-:W-:Y:S01]  /*0290*/  ISETP.GE.AND P1, PT, R4, UR11, PT ;  /* 0x0000000b04007c0c */ /* 0x000fe2000bf26270 */
[----:B------:R-:W-:-:S06]  /*02a0*/  IMAD.MOV.U32 R7, RZ, RZ, RZ ;  /* 0x000000ffff077224 */ /* 0x000fcc00078e00ff */
[----:B------:R-:W1:Y:S08]  /*02b0*/  LDC.64 R16, c[0x0][0x388] ;  /* 0x0000e200ff107b82 */ /* 0x000e700000000a00 */
[----:B------:R-:W2:Y:S08]  /*02c0*/  LDC.64 R14, c[0x0][0x398] ;  /* 0x0000e600ff0e7b82 */ /* 0x000eb00000000a00 */
[----:B------:R-:W3:Y:S02]  /*02d0*/  LDC.64 R12, c[0x0][0x390] ;  /* 0x0000e400ff0c7b82 */ /* 0x000ee40000000a00 */
.L_x_15:
[--C-:B------:R-:W-:Y:S01]  /*02e0*/  IMAD.IADD R11, R0, 0x1, R7.reuse ;  /* 0x00000001000b7824 */ /* 0x100fe200078e0207 */
[----:B------:R-:W-:Y:S01]  /*02f0*/  BSSY.RECONVERGENT B0, `(.L_x_2) ;  /* 0x000000f000007945 */ /* 0x000fe20003800200 */
[----:B0-----:R-:W-:Y:S02]  /*0300*/  IMAD R9, R6, UR6, R7 ;  /* 0x0000000606097c24 */ /* 0x001fe4000f8e0207 */
[----:B-1----:R-:W-:-:S04]  /*0310*/  IMAD.WIDE R10, R11, 0x8, R16 ;  /* 0x000000080b0a7825 */ /* 0x002fc800078e0210 */
[----:B--2---:R-:W-:Y:S01]  /*0320*/  IMAD.WIDE R8, R9, 0x8, R14 ;  /* 0x0000000809087825 */ /* 0x004fe200078e020e */
[----:B------:R-:W-:Y:S06]  /*0330*/  @!P1 BRA `(.L_x_3) ;  /* 0x0000000000149947 */ /* 0x000fec0003800000 */
[----:B------:R-:W-:Y:S02]  /*0340*/  SHF.R.U32.HI R18, RZ, 0x1, R7 ;  /* 0x00000001ff127819 */ /* 0x000fe40000011607 */
[----:B---3--:R-:W-:Y:S02]  /*0350*/  ISETP.LE.U32.AND P0, PT, R13, UR14, PT ;  /* 0x0000000e0d007c0c */ /* 0x008fe4000bf03070 */
[----:B------:R-:W-:Y:S02]  /*0360*/  ISETP.LE.U32.AND P2, PT, R18, UR10, PT ;  /* 0x0000000a12007c0c */ /* 0x000fe4000bf43070 */
[----:B------:R-:W-:-:S13]  /*0370*/  ISETP.LT.U32.AND P0, PT, R3, R12, !P0 ;  /* 0x0000000c0300720c */ /* 0x000fda0004701070 */
[----:B------:R-:W-:Y:S05]  /*0380*/  @P0 BRA P2, `(.L_x_4) ;  /* 0x0000000000080947 */ /* 0x000fea0001000000 */
.L_x_3:
[----:B------:R-:W-:Y:S01]  /*0390*/  DADD R18, RZ, R22 ;  /* 0x00000000ff127229 */ /* 0x000fe20000000016 */
[----:B------:R-:W-:Y:S10]  /*03a0*/  BRA `(.L_x_5) ;  /* 0x00000000000c7947 */ /* 0x000ff40003800000 */
.L_x_4:
[----:B------:R-:W2:Y:S04]  /*03b0*/  LDG.E.64 R20, desc[UR12][R10.64] ;  /* 0x0000000c0a147981 */ /* 0x000ea8000c1e1b00 */
[----:B------:R-:W2:Y:S02]  /*03c0*/  LDG.E.64 R18, desc[UR12][R8.64] ;  /* 0x0000000c08127981 */ /* 0x000ea4000c1e1b00 */
[----:B--2---:R-:W-:-:S11]  /*03d0*/  DFMA R18, R20, R18, R22 ;  /* 0x000000121412722b */ /* 0x004fd60000000016 */
.L_x_5:
[----:B------:R-:W-:Y:S05]  /*03e0*/  BSYNC.RECONVERGENT B0 ;  /* 0x0000000000007941 */ /* 0x000fea0003800200 */
.L_x_2:
[----:B------:R-:W-:Y:S04]  /*03f0*/  BSSY.RECONVERGENT B0, `(.L_x_6) ;  /* 0x000000c000007945 */ /* 0x000fe80003800200 */
[----:B------:R-:W-:Y:S05]  /*0400*/  @!P1 BRA `(.L_x_7) ;  /* 0x0000000000249947 */ /* 0x000fea0003800000 */
[----:B---3--:R-:W-:Y:S02]  /*0410*/  ISETP.LE.U32.AND P0, PT, R13, UR14, PT ;  /* 0x0000000e0d007c0c */ /* 0x008fe4000bf03070 */
[----:B------:R-:W-:Y:S02]  /*0420*/  SHF.R.U32.HI R20, RZ, 0x1, R7 ;  /* 0x00000001ff147819 */ /* 0x000fe40000011607 */
[----:B------:R-:W-:-:S04]  /*0430*/  ISETP.GE.U32.OR P0, PT, R3, R12, P0 ;  /* 0x0000000c0300720c */ /* 0x000fc80000706470 */
[----:B------:R-:W-:-:S13]  /*0440*/  ISETP.GT.U32.OR P0, PT, R20, UR10, P0 ;  /* 0x0000000a14007c0c */ /* 0x000fda0008704470 */
[----:B------:R-:W-:Y:S05]  /*0450*/  @P0 BRA `(.L_x_7) ;  /* 0x0000000000100947 */ /* 0x000fea0003800000 */
[----:B------:R-:W2:Y:S04]  /*0460*/  LDG.E.64 R20, desc[UR12][R10.64+0x8] ;  /* 0x0000080c0a147981 */ /* 0x000ea8000c1e1b00 */
[----:B------:R-:W2:Y:S02]  /*0470*/  LDG.E.64 R22, desc[UR12][R8.64+0x8] ;  /* 0x0000080c08167981 */ /* 0x000ea4000c1e1b00 */
[----:B--2---:R-:W-:Y:S01]  /*0480*/  DFMA R18, R20, R22, R18 ;  /* 0x000000161412722b */ /* 0x004fe20000000012 */
[----:B------:R-:W-:Y:S10]  /*0490*/  BRA `(.L_x_8) ;  /* 0x0000000000047947 */ /* 0x000ff40003800000 */
.L_x_7:
[----:B------:R-:W-:-:S11]  /*04a0*/  DADD R18, RZ, R18 ;  /* 0x00000000ff127229 */ /* 0x000fd60000000012 */
.L_x_8:
[----:B------:R-:W-:Y:S05]  /*04b0*/  BSYNC.RECONVERGENT B0 ;  /* 0x0000000000007941 */ /* 0x000fea0003800200 */
.L_x_6:
[----:B------:R-:W-:Y:S04]  /*04c0*/  BSSY.RECONVERGENT B0, `(.L_x_9) ;  /* 0x000000d000007945 */ /* 0x000fe80003800200 */
[----:B------:R-:W-:Y:S05]  /*04d0*/  @!P1 BRA `(.L_x_10) ;  /* 0x0000000000289947 */ /* 0x000fea0003800000 */
[----:B------:R-:W-:Y:S01]  /*04e0*/  VIADD R20, R7, 0x2 ;  /* 0x0000000207147836 */ /* 0x000fe20000000000 */
[----:B---3--:R-:W-:-:S04]  /*04f0*/  ISETP.LE.U32.AND P0, PT, R13, UR14, PT ;  /* 0x0000000e0d007c0c */ /* 0x008fc8000bf03070 */
[----:B------:R-:W-:Y:S02]  /*0500*/  ISETP.GE.U32.OR P0, PT, R3, R12, P0 ;  /* 0x0000000c0300720c */ /* 0x000fe40000706470 */
[----:B------:R-:W-:-:S04]  /*0510*/  SHF.R.U32.HI R20, RZ, 0x1, R20 ;  /* 0x00000001ff147819 */ /* 0x000fc80000011614 */
[----:B------:R-:W-:-:S13]  /*0520*/  ISETP.GT.U32.OR P0, PT, R20, UR10, P0 ;  /* 0x0000000a14007c0c */ /* 0x000fda0008704470 */
[----:B------:R-:W-:Y:S05]  /*0530*/  @P0 BRA `(.L_x_10) ;  /* 0x0000000000100947 */ /* 0x000fea0003800000 */
[----:B------:R-:W2:Y:S04]  /*0540*/  LDG.E.64 R20, desc[UR12][R10.64+0x10] ;  /* 0x0000100c0a147981 */ /* 0x000ea8000c1e1b00 */
[----:B------:R-:W2:Y:S02]  /*0550*/  LDG.E.64 R22, desc[UR12][R8.64+0x10] ;  /* 0x0000100c08167981 */ /* 0x000ea4000c1e1b00 */
[----:B--2---:R-:W-:Y:S01]  /*0560*/  DFMA R22, R20, R22, R18 ;  /* 0x000000161416722b */ /* 0x004fe20000000012 */
[----:B------:R-:W-:Y:S10]  /*0570*/  BRA `(.L_x_11) ;  /* 0x0000000000047947 */ /* 0x000ff40003800000 */
.L_x_10:
[----:B------:R-:W-:-:S11]  /*0580*/  DADD R22, RZ, R18 ;  /* 0x00000000ff167229 */ /* 0x000fd60000000012 */
.L_x_11:
[----:B------:R-:W-:Y:S05]  /*0590*/  BSYNC.RECONVERGENT B0 ;  /* 0x0000000000007941 */ /* 0x000fea0003800200 */
.L_x_9:
        /* <DEDUP_REMOVED lines=12> */
.L_x_13:
[----:B------:R-:W-:-:S11]  /*0660*/  DADD R22, RZ, R22 ;  /* 0x00000000ff167229 */ /* 0x000fd60000000016 */
.L_x_14:
[----:B------:R-:W-:Y:S05]  /*0670*/  BSYNC.RECONVERGENT B0 ;  /* 0x0000000000007941 */ /* 0x000fea0003800200 */
.L_x_12:
[----:B------:R-:W-:-:S05]  /*0680*/  VIADD R7, R7, 0x4 ;  /* 0x0000000407077836 */ /* 0x000fca0000000000 */
[----:B------:R-:W-:-:S13]  /*0690*/  ISETP.NE.AND P0, PT, R7, UR9, PT ;  /* 0x0000000907007c0c */ /* 0x000fda000bf05270 */
[----:B------:R-:W-:Y:S05]  /*06a0*/  @P0 BRA `(.L_x_15) ;  /* 0xfffffffc000c0947 */ /* 0x000fea000383ffff */
[----:B------:R-:W-:-:S07]  /*06b0*/  IMAD.U32 R11, RZ, RZ, UR9 ;  /* 0x00000009ff0b7e24 */ /* 0x000fce000f8e00ff */
.L_x_1:
[----:B------:R-:W-:-:S09]  /*06c0*/  UISETP.NE.AND UP1, UPT, UR8, URZ, UPT ;  /* 0x000000ff0800728c */ /* 0x000fd2000bf25270 */
[----:B------:R-:W-:Y:S05]  /*06d0*/  BRA.U !UP1, `(.L_x_16) ;  /* 0x0000000109dc7547 */ /* 0x000fea000b800000 */
[----:B------:R-:W0:Y:S01]  /*06e0*/  LDC.64 R8, c[0x0][0x388] ;  /* 0x0000e200ff087b82 */ /* 0x000e220000000a00 */
[----:B------:R-:W-:Y:S01]  /*06f0*/  ISETP.GE.AND P1, PT, R4, UR11, PT ;  /* 0x0000000b04007c0c */ /* 0x000fe2000bf26270 */
[--C-:B------:R-:W-:Y:S01]  /*0700*/  IMAD.IADD R7, R0, 0x1, R11.reuse ;  /* 0x0000000100077824 */ /* 0x100fe200078e020b */
[----:B------:R-:W-:Y:S01]  /*0710*/  BSSY.RECONVERGENT B0, `(.L_x_17) ;  /* 0x0000011000007945 */ /* 0x000fe20003800200 */
[----:B------:R-:W-:-:S04]  /*0720*/  IMAD R15, R6, UR6, R11 ;  /* 0x00000006060f7c24 */ /* 0x000fc8000f8e020b */
[----:B---3--:R-:W1:Y:S01]  /*0730*/  LDC.64 R12, c[0x0][0x398] ;  /* 0x0000e600ff0c7b82 */ /* 0x008e620000000a00 */
[----:B0-----:R-:W-:-:S04]  /*0740*/  IMAD.WIDE R6, R7, 0x8, R8 ;  /* 0x0000000807067825 */ /* 0x001fc800078e0208 */
[----:B-1----:R-:W-:Y:S01]  /*0750*/  IMAD.WIDE R8, R15, 0x8, R12 ;  /* 0x000000080f087825 */ /* 0x002fe200078e020c */
[----:B------:R-:W-:Y:S06]  /*0760*/  @!P1 BRA `(.L_x_18) ;  /* 0x0000000000289947 */ /* 0x000fec0003800000 */
[----:B------:R-:W0:Y:S01]  /*0770*/  LDC.64 R12, c[0x0][0x390] ;  /* 0x0000e400ff0c7b82 */ /* 0x000e220000000a00 */
[----:B------:R-:W-:Y:S02]  /*0780*/  SHF.R.U32.HI R0, RZ, 0x1, R11 ;  /* 0x00000001ff007819 */ /* 0x000fe4000001160b */
[----:B0-----:R-:W-:-:S04]  /*0790*/  ISETP.LE.U32.AND P0, PT, R13, UR14, PT ;  /* 0x0000000e0d007c0c */ /* 0x001fc8000bf03070 */
[----:B------:R-:W-:-:S04]  /*07a0*/  ISETP.GE.U32.OR P0, PT, R3, R12, P0 ;  /* 0x0000000c0300720c */ /* 0x000fc80000706470 */
[----:B------:R-:W-:-:S13]  /*07b0*/  ISETP.GT.U32.OR P0, PT, R0, UR10, P0 ;  /* 0x0000000a00007c0c */ /* 0x000fda0008704470 */
[----:B------:R-:W-:Y:S05]  /*07c0*/  @P0 BRA `(.L_x_18) ;  /* 0x0000000000100947 */ /* 0x000fea0003800000 */
[----:B------:R-:W2:Y:S04]  /*07d0*/  LDG.E.64 R12, desc[UR12][R6.64] ;  /* 0x0000000c060c7981 */ /* 0x000ea8000c1e1b00 */
[----:B------:R-:W2:Y:S02]  /*07e0*/  LDG.E.64 R14, desc[UR12][R8.64] ;  /* 0x0000000c080e7981 */ /* 0x000ea4000c1e1b00 */
[----:B--2---:R-:W-:Y:S01]  /*07f0*/  DFMA R22, R12, R14, R22 ;  /* 0x0000000e0c16722b */ /* 0x004fe20000000016 */
[----:B------:R-:W-:Y:S10]  /*0800*/  BRA `(.L_x_19) ;  /* 0x0000000000047947 */ /* 0x000ff40003800000 */
.L_x_18:
[----:B------:R-:W-:-:S11]  /*0810*/  DADD R22, RZ, R22 ;  /* 0x00000000ff167229 */ /* 0x000fd60000000016 */
.L_x_19:
[----:B------:R-:W-:Y:S05]  /*0820*/  BSYNC.RECONVERGENT B0 ;  /* 0x0000000000007941 */ /* 0x000fea0003800200 */
.L_x_17:
[----:B------:R-:W-:-:S09]  /*0830*/  UISETP.NE.AND UP1, UPT, UR8, 0x1, UPT ;  /* 0x000000010800788c */ /* 0x000fd2000bf25270 */
[----:B------:R-:W-:Y:S05]  /*0840*/  BRA.U !UP1, `(.L_x_16) ;  /* 0x0000000109807547 */ /* 0x000fea000b800000 */
[----:B------:R-:W-:Y:S04]  /*0850*/  BSSY.RECONVERGENT B0, `(.L_x_20) ;  /* 0x000000e000007945 */ /* 0x000fe80003800200 */
[----:B------:R-:W-:Y:S05]  /*0860*/  @!P1 BRA `(.L_x_21) ;  /* 0x00000000002c9947 */ /* 0x000fea0003800000 */
[----:B------:R-:W0:Y:S01]  /*0870*/  LDC.64 R12, c[0x0][0x390] ;  /* 0x0000e400ff0c7b82 */ /* 0x000e220000000a00 */
[----:B------:R-:W-:-:S05]  /*0880*/  VIADD R0, R11, 0x1 ;  /* 0x000000010b007836 */ /* 0x000fca0000000000 */
        /* <DEDUP_REMOVED lines=9> */
.L_x_21:
[----:B------:R-:W-:-:S11]  /*0920*/  DADD R22, RZ, R22 ;  /* 0x00000000ff167229 */ /* 0x000fd60000000016 */
.L_x_22:
[----:B------:R-:W-:Y:S05]  /*0930*/  BSYNC.RECONVERGENT B0 ;  /* 0x0000000000007941 */ /* 0x000fea0003800200 */
.L_x_20:
        /* <DEDUP_REMOVED lines=15> */
.L_x_23:
[----:B------:R-:W-:-:S11]  /*0a30*/  DADD R22, RZ, R22 ;  /* 0x00000000ff167229 */ /* 0x000fd60000000016 */
.L_x_24:
[----:B------:R-:W-:Y:S05]  /*0a40*/  BSYNC.RECONVERGENT B0 ;  /* 0x0000000000007941 */ /* 0x000fea0003800200 */
.L_x_16:
[----:B------:R-:W-:Y:S05]  /*0a50*/  BRA.U UP0, `(.L_x_25) ;  /* 0xfffffff500d07547 */ /* 0x000fea000b83ffff */
.L_x_0:
[----:B------:R-:W0:Y:S01]  /*0a60*/  LDC.64 R2, c[0x0][0x380] ;  /* 0x0000e000ff027b82 */ /* 0x000e220000000a00 */
[----:B------:R-:W-:-:S06]  /*0a70*/  DSETP.GEU.AND P0, PT, R22, RZ, PT ;  /* 0x000000ff1600722a */ /* 0x000fcc0003f0e000 */
[----:B------:R-:W-:Y:S02]  /*0a80*/  FSEL R6, R22, RZ, P0 ;  /* 0x000000ff16067208 */ /* 0x000fe40000000000 */
[----:B------:R-:W-:Y:S01]  /*0a90*/  FSEL R7, R23, RZ, P0 ;  /* 0x000000ff17077208 */ /* 0x000fe20000000000 */
[----:B0-----:R-:W-:-:S05]  /*0aa0*/  IMAD.WIDE.U32 R2, R5, 0x8, R2 ;  /* 0x0000000805027825 */ /* 0x001fca00078e0002 */
[----:B------:R-:W-:Y:S01]  /*0ab0*/  STG.E.64 desc[UR12][R2.64], R6 ;  /* 0x0000000602007986 */ /* 0x000fe2000c101b0c */
[----:B------:R-:W-:Y:S05]  /*0ac0*/  EXIT ;  /* 0x000000000000794d */ /* 0x000fea0003800000 */
.L_x_26:
[----:B------:R-:W-:-:S00]  /*0ad0*/  BRA `(.L_x_26) ;  /* 0xfffffffc00fc7947 */ /* 0x000fc0000383ffff */
[----:B------:R-:W-:-:S00]  /*0ae0*/  NOP ;  /* 0x0000000000007918 */ /* 0x000fc00000000000 */
        /* <DEDUP_REMOVED lines=9> */
.L_x_27:


//--------------------- .nv.shared.reserved.0     --------------------------
	.section	.nv.shared.reserved.0,"aw",@nobits
	.weak		__nv_reservedSMEM_offset_0_alias
	.size		__nv_reservedSMEM_offset_0_alias, 0, 64
	.other		__nv_reservedSMEM_offset_0_alias,@"STO_CUDA_RESERVED_SHARED STV_DEFAULT"
__nv_reservedSMEM_offset_0_alias:
	.zero		0
	.zero		64


//--------------------- .nv.constant0._Z5conv2PdS_jjS_jj --------------------------
	.section	.nv.constant0._Z5conv2PdS_jjS_jj,"a",@progbits
	.sectionflags	@""
	.align	4
.nv.constant0._Z5conv2PdS_jjS_jj:
	.zero		936


//--------------------- SYMBOLS --------------------------

	.type		.nv.reservedSmem.offset0,@object
	.size		.nv.reservedSmem.offset0,0x4
